	.headerflags	@"EF_CUDA_TEXMODE_UNIFIED EF_CUDA_64BIT_ADDRESS EF_CUDA_ACCELERATORS EF_CUDA_SM90 EF_CUDA_VIRTUAL_SM(EF_CUDA_SM90)"
	.elftype	@"ET_EXEC"


//--------------------- .nv.info                  --------------------------
	.section	.nv.info,"",@"SHT_CUDA_INFO"
	.align	4


	//----- nvinfo : EIATTR_REGCOUNT
	.align		4
        /*0000*/ 	.byte	0x04, 0x2f
        /*0002*/ 	.short	(.L_2 - .L_1)
	.align		4
.L_1:
        /*0004*/ 	.word	index@(triton_per_fused_native_group_norm_21)
        /*0008*/ 	.word	0x00000012


	//----- nvinfo : EIATTR_MIN_STACK_SIZE
	.align		4
.L_2:
        /*000c*/ 	.byte	0x04, 0x12
        /*000e*/ 	.short	(.L_4 - .L_3)
	.align		4
.L_3:
        /*0010*/ 	.word	index@(triton_per_fused_native_group_norm_21)
        /*0014*/ 	.word	0x00000000


	//----- nvinfo : EIATTR_FRAME_SIZE
	.align		4
.L_4:
        /*0018*/ 	.byte	0x04, 0x11
        /*001a*/ 	.short	(.L_6 - .L_5)
	.align		4
.L_5:
        /*001c*/ 	.word	index@(triton_per_fused_native_group_norm_21)
        /*0020*/ 	.word	0x00000000


	//----- nvinfo : EIATTR_MIN_STACK_SIZE
	.align		4
.L_6:
        /*0024*/ 	.byte	0x04, 0x12
        /*0026*/ 	.short	(.L_8 - .L_7)
	.align		4
.L_7:
        /*0028*/ 	.word	index@(triton_per_fused_native_group_norm_21)
        /*002c*/ 	.word	0x00000000
.L_8:


//--------------------- .nv.info.triton_per_fused_native_group_norm_21 --------------------------
	.section	.nv.info.triton_per_fused_native_group_norm_21,"",@"SHT_CUDA_INFO"
	.sectionflags	@""
	.align	4


	//----- nvinfo : EIATTR_CUDA_API_VERSION
	.align		4
        /*0000*/ 	.byte	0x04, 0x37
        /*0002*/ 	.short	(.L_10 - .L_9)
.L_9:
        /*0004*/ 	.word	0x0000007c


	//----- nvinfo : EIATTR_KPARAM_INFO
	.align		4
.L_10:
        /*0008*/ 	.byte	0x04, 0x17
        /*000a*/ 	.short	(.L_12 - .L_11)
.L_11:
        /*000c*/ 	.word	0x00000000
        /*0010*/ 	.short	0x0005
        /*0012*/ 	.short	0x0024
        /*0014*/ 	.byte	0x00, 0xf0, 0x11, 0x00


	//----- nvinfo : EIATTR_KPARAM_INFO
	.align		4
.L_12:
        /*0018*/ 	.byte	0x04, 0x17
        /*001a*/ 	.short	(.L_14 - .L_13)
.L_13:
        /*001c*/ 	.word	0x00000000
        /*0020*/ 	.short	0x0004
        /*0022*/ 	.short	0x0020
        /*0024*/ 	.byte	0x00, 0xf0, 0x11, 0x00


	//----- nvinfo : EIATTR_KPARAM_INFO
	.align		4
.L_14:
        /*0028*/ 	.byte	0x04, 0x17
        /*002a*/ 	.short	(.L_16 - .L_15)
.L_15:
        /*002c*/ 	.word	0x00000000
        /*0030*/ 	.short	0x0003
        /*0032*/ 	.short	0x0018
        /*0034*/ 	.byte	0x00, 0xf4, 0x21, 0x00


	//----- nvinfo : EIATTR_KPARAM_INFO
	.align		4
.L_16:
        /*0038*/ 	.byte	0x04, 0x17
        /*003a*/ 	.short	(.L_18 - .L_17)
.L_17:
        /*003c*/ 	.word	0x00000000
        /*0040*/ 	.short	0x0002
        /*0042*/ 	.short	0x0010
        /*0044*/ 	.byte	0x00, 0xf4, 0x21, 0x00


	//----- nvinfo : EIATTR_KPARAM_INFO
	.align		4
.L_18:
        /*0048*/ 	.byte	0x04, 0x17
        /*004a*/ 	.short	(.L_20 - .L_19)
.L_19:
        /*004c*/ 	.word	0x00000000
        /*0050*/ 	.short	0x0001
        /*0052*/ 	.short	0x0008
        /*0054*/ 	.byte	0x00, 0xf4, 0x21, 0x00


	//----- nvinfo : EIATTR_KPARAM_INFO
	.align		4
.L_20:
        /*0058*/ 	.byte	0x04, 0x17
        /*005a*/ 	.short	(.L_22 - .L_21)
.L_21:
        /*005c*/ 	.word	0x00000000
        /*0060*/ 	.short	0x0000
        /*0062*/ 	.short	0x0000
        /*0064*/ 	.byte	0x00, 0xf4, 0x21, 0x00


	//----- nvinfo : EIATTR_SPARSE_MMA_MASK
	.align		4
.L_22:
        /*0068*/ 	.byte	0x03, 0x50
        /*006a*/ 	.short	0x0000


	//----- nvinfo : EIATTR_MAXREG_COUNT
	.align		4
        /*006c*/ 	.byte	0x03, 0x1b
        /*006e*/ 	.short	0x00ff


	//----- nvinfo : EIATTR_COOP_GROUP_MASK_REGIDS
	.align		4
        /*0070*/ 	.byte	0x04, 0x29
        /*0072*/ 	.short	(.L_24 - .L_23)


	//   ....[0]....
.L_23:
        /*0074*/ 	.word	0xffffffff


	//   ....[1]....
        /*0078*/ 	.word	0xffffffff


	//   ....[2]....
        /*007c*/ 	.word	0xffffffff


	//   ....[3]....
        /*0080*/ 	.word	0xffffffff


	//   ....[4]....
        /*0084*/ 	.word	0xffffffff


	//   ....[5]....
        /*0088*/ 	.word	0xffffffff


	//   ....[6]....
        /*008c*/ 	.word	0xffffffff


	//   ....[7]....
        /*0090*/ 	.word	0xffffffff


	//   ....[8]....
        /*0094*/ 	.word	0xffffffff


	//   ....[9]....
        /*0098*/ 	.word	0xffffffff


	//   ....[10]....
        /*009c*/ 	.word	0xffffffff


	//   ....[11]....
        /*00a0*/ 	.word	0xffffffff


	//----- nvinfo : EIATTR_COOP_GROUP_INSTR_OFFSETS
	.align		4
.L_24:
        /*00a4*/ 	.byte	0x04, 0x28
        /*00a6*/ 	.short	(.L_26 - .L_25)


	//   ....[0]....
.L_25:
        /*00a8*/ 	.word	0x00000150


	//   ....[1]....
        /*00ac*/ 	.word	0x00000180


	//   ....[2]....
        /*00b0*/ 	.word	0x000001b0


	//   ....[3]....
        /*00b4*/ 	.word	0x000001e0


	//   ....[4]....
        /*00b8*/ 	.word	0x00000200


	//   ....[5]....
        /*00bc*/ 	.word	0x00000280


	//   ....[6]....
        /*00c0*/ 	.word	0x00000330


	//   ....[7]....
        /*00c4*/ 	.word	0x00000350


	//   ....[8]....
        /*00c8*/ 	.word	0x00000370


	//   ....[9]....
        /*00cc*/ 	.word	0x00000390


	//   ....[10]....
        /*00d0*/ 	.word	0x000003c0


	//   ....[11]....
        /*00d4*/ 	.word	0x00000440


	//----- nvinfo : EIATTR_EXIT_INSTR_OFFSETS
	.align		4
.L_26:
        /*00d8*/ 	.byte	0x04, 0x1c
        /*00da*/ 	.short	(.L_28 - .L_27)


	//   ....[0]....
.L_27:
        /*00dc*/ 	.word	0x00000530


	//   ....[1]....
        /*00e0*/ 	.word	0x00000550


	//----- nvinfo : EIATTR_REQNTID
	.align		4
.L_28:
        /*00e4*/ 	.byte	0x04, 0x10
        /*00e6*/ 	.short	(.L_30 - .L_29)
.L_29:
        /*00e8*/ 	.word	0x00000040
        /*00ec*/ 	.word	0x00000001
        /*00f0*/ 	.word	0x00000001


	//----- nvinfo : EIATTR_CBANK_PARAM_SIZE
	.align		4
.L_30:
        /*00f4*/ 	.byte	0x03, 0x19
        /*00f6*/ 	.short	0x0028


	//----- nvinfo : EIATTR_PARAM_CBANK
	.align		4
        /*00f8*/ 	.byte	0x04, 0x0a
        /*00fa*/ 	.short	(.L_32 - .L_31)
	.align		4
.L_31:
        /*00fc*/ 	.word	index@(.nv.constant0.triton_per_fused_native_group_norm_21)
        /*0100*/ 	.short	0x0210
        /*0102*/ 	.short	0x0028


	//----- nvinfo : EIATTR_SW_WAR
	.align		4
.L_32:
        /*0104*/ 	.byte	0x04, 0x36
        /*0106*/ 	.short	(.L_34 - .L_33)
.L_33:
        /*0108*/ 	.word	0x00000008
.L_34:


//--------------------- .nv.callgraph             --------------------------
	.section	.nv.callgraph,"",@"SHT_CUDA_CALLGRAPH"
	.align	4
	.sectionentsize	8
	.align		4
        /*0000*/ 	.word	0x00000000
	.align		4
        /*0004*/ 	.word	0xffffffff
	.align		4
        /*0008*/ 	.word	0x00000000
	.align		4
        /*000c*/ 	.word	0xfffffffe
	.align		4
        /*0010*/ 	.word	0x00000000
	.align		4
        /*0014*/ 	.word	0xfffffffd
	.align		4
        /*0018*/ 	.word	0x00000000
	.align		4
        /*001c*/ 	.word	0xfffffffc


//--------------------- .nv.constant4             --------------------------
	.section	.nv.constant4,"a",@progbits
	.align	8
	.align		8
.nv.constant4:
        /*0000*/ 	.dword	_$_str


//--------------------- .text.triton_per_fused_native_group_norm_21 --------------------------
	.section	.text.triton_per_fused_native_group_norm_21,"ax",@progbits
	.sectionflags	@"SHF_BARRIERS=1"
	.align	128
        .global         triton_per_fused_native_group_norm_21
        .type           triton_per_fused_native_group_norm_21,@function
        .size           triton_per_fused_native_group_norm_21,(.L_x_1 - triton_per_fused_native_group_norm_21)
        .other          triton_per_fused_native_group_norm_21,@"STO_CUDA_ENTRY STV_DEFAULT"
triton_per_fused_native_group_norm_21:
.text.triton_per_fused_native_group_norm_21:
[----:B------:R-:W0:Y:S02]  /*0000*/  LDC R1, c[0x0][0x28] ;  /* 0x00000a00ff017b82 */ /* 0x000e240000000800 */
[----:B------:R-:W1:Y:S01]  /*0010*/  S2R R12, SR_TID.X ;  /* 0x00000000000c7919 */ /* 0x000e620000002100 */
[----:B------:R-:W2:Y:S01]  /*0020*/  LDC.64 R6, c[0x0][0x210] ;  /* 0x00008400ff067b82 */ /* 0x000ea20000000a00 */
[----:B------:R-:W-:Y:S01]  /*0030*/  CS2R R8, SRZ ;  /* 0x0000000000087805 */ /* 0x000fe2000001ff00 */
[----:B------:R-:W-:Y:S01]  /*0040*/  ULDC.64 UR6, c[0x0][0x208] ;  /* 0x0000820000067ab9 */ /* 0x000fe20000000a00 */
[----:B------:R-:W3:Y:S01]  /*0050*/  S2R R0, SR_CTAID.X ;  /* 0x0000000000007919 */ /* 0x000ee20000002500 */
[----:B-1----:R-:W-:-:S04]  /*0060*/  SHF.L.U32 R3, R12, 0x1, RZ ;  /* 0x000000010c037819 */ /* 0x002fc800000006ff */
[----:B------:R-:W-:Y:S02]  /*0070*/  LOP3.LUT R3, R3, 0x7e, RZ, 0xc0, !PT ;  /* 0x0000007e03037812 */ /* 0x000fe400078ec0ff */
[C---:B---3--:R-:W-:Y:S02]  /*0080*/  ISETP.GE.AND P1, PT, R0.reuse, 0x80, PT ;  /* 0x000000800000780c */ /* 0x048fe40003f26270 */
[----:B------:R-:W-:-:S05]  /*0090*/  LEA R3, R0, R3, 0x7 ;  /* 0x0000000300037211 */ /* 0x000fca00078e38ff */
[----:B--2---:R-:W-:-:S06]  /*00a0*/  IMAD.WIDE R6, R3, 0x4, R6 ;  /* 0x0000000403067825 */ /* 0x004fcc00078e0206 */
[----:B------:R-:W2:Y:S01]  /*00b0*/  @!P1 LDG.E.64 R8, desc[UR6][R6.64] ;  /* 0x0000000606089981 */ /* 0x000ea2000c1e1b00 */
[----:B------:R-:W1:Y:S01]  /*00c0*/  S2UR UR5, SR_CgaCtaId ;  /* 0x00000000000579c3 */ /* 0x000e620000008800 */
[C---:B------:R-:W-:Y:S01]  /*00d0*/  LOP3.LUT P3, RZ, R12.reuse, 0x1f, RZ, 0xc0, !PT ;  /* 0x0000001f0cff7812 */ /* 0x040fe2000786c0ff */
[----:B------:R-:W-:Y:S01]  /*00e0*/  UMOV UR4, 0x400 ;  /* 0x0000040000047882 */ /* 0x000fe20000000000 */
[----:B------:R-:W-:Y:S01]  /*00f0*/  ISETP.GE.AND P2, PT, R12, 0x2, PT ;  /* 0x000000020c00780c */ /* 0x000fe20003f46270 */
[----:B-1----:R-:W-:Y:S01]  /*0100*/  UPRMT UR4, UR5, 0x654, UR4 ;  /* 0x0000065405047896 */ /* 0x002fe20008000004 */
[----:B--2---:R-:W-:Y:S02]  /*0110*/  SEL R14, R8, RZ, !P1 ;  /* 0x000000ff080e7207 */ /* 0x004fe40004800000 */
[----:B------:R-:W-:-:S05]  /*0120*/  SEL R9, R9, RZ, !P1 ;  /* 0x000000ff09097207 */ /* 0x000fca0004800000 */
[----:B------:R-:W-:-:S05]  /*0130*/  FADD R3, R14, R9 ;  /* 0x000000090e037221 */ /* 0x000fca0000000000 */
[----:B------:R-:W-:-:S05]  /*0140*/  FSEL R3, R3, RZ, !P1 ;  /* 0x000000ff03037208 */ /* 0x000fca0004800000 */
[----:B------:R-:W1:Y:S02]  /*0150*/  SHFL.BFLY PT, R8, R3, 0x10, 0x1f ;  /* 0x0e001f0003087f89 */ /* 0x000e6400000e0000 */
[----:B-1----:R-:W-:Y:S01]  /*0160*/  FADD R8, R3, R8 ;  /* 0x0000000803087221 */ /* 0x002fe20000000000 */
[----:B------:R-:W-:-:S04]  /*0170*/  SHF.R.U32.HI R3, RZ, 0x3, R12 ;  /* 0x00000003ff037819 */ /* 0x000fc8000001160c */
[----:B------:R-:W1:Y:S01]  /*0180*/  SHFL.BFLY PT, R5, R8, 0x8, 0x1f ;  /* 0x0d001f0008057f89 */ /* 0x000e6200000e0000 */
[----:B------:R-:W-:Y:S01]  /*0190*/  LOP3.LUT R13, R3, 0x4, RZ, 0xc0, !PT ;  /* 0x00000004030d7812 */ /* 0x000fe200078ec0ff */
[----:B-1----:R-:W-:-:S05]  /*01a0*/  FADD R5, R8, R5 ;  /* 0x0000000508057221 */ /* 0x002fca0000000000 */
[----:B------:R-:W1:Y:S02]  /*01b0*/  SHFL.BFLY PT, R10, R5, 0x4, 0x1f ;  /* 0x0c801f00050a7f89 */ /* 0x000e6400000e0000 */
[----:B-1----:R-:W-:Y:S01]  /*01c0*/  FADD R10, R5, R10 ;  /* 0x0000000a050a7221 */ /* 0x002fe20000000000 */
[----:B------:R-:W-:-:S04]  /*01d0*/  LEA R5, R12, UR4, 0x2 ;  /* 0x000000040c057c11 */ /* 0x000fc8000f8e10ff */
[----:B------:R-:W1:Y:S02]  /*01e0*/  SHFL.BFLY PT, R7, R10, 0x2, 0x1f ;  /* 0x0c401f000a077f89 */ /* 0x000e6400000e0000 */
[----:B-1----:R-:W-:-:S05]  /*01f0*/  FADD R7, R10, R7 ;  /* 0x000000070a077221 */ /* 0x002fca0000000000 */
[----:B------:R-:W1:Y:S02]  /*0200*/  SHFL.BFLY PT, R6, R7, 0x1, 0x1f ;  /* 0x0c201f0007067f89 */ /* 0x000e6400000e0000 */
[----:B-1----:R-:W-:Y:S01]  /*0210*/  FADD R8, R7, R6 ;  /* 0x0000000607087221 */ /* 0x002fe20000000000 */
[----:B------:R-:W-:-:S04]  /*0220*/  LOP3.LUT R6, R12, 0x1, RZ, 0xc0, !PT ;  /* 0x000000010c067812 */ /* 0x000fc800078ec0ff */
[----:B------:R-:W-:Y:S01]  /*0230*/  @!P3 STS [R13+UR4], R8 ;  /* 0x000000080d00b988 */ /* 0x000fe20008000804 */
[----:B------:R-:W-:Y:S01]  /*0240*/  BAR.SYNC.DEFER_BLOCKING 0x0 ;  /* 0x0000000000007b1d */ /* 0x000fe20000010000 */
[----:B------:R-:W-:-:S04]  /*0250*/  ISETP.NE.U32.AND P0, PT, R6, 0x1, PT ;  /* 0x000000010600780c */ /* 0x000fc80003f05070 */
[----:B------:R-:W-:Y:S01]  /*0260*/  ISETP.LT.AND P0, PT, R12, 0x2, P0 ;  /* 0x000000020c00780c */ /* 0x000fe20000701270 */
[----:B------:R-:W1:Y:S04]  /*0270*/  @!P2 LDS R4, [R5] ;  /* 0x000000000504a984 */ /* 0x000e680000000800 */
[----:B-1----:R-:W1:Y:S02]  /*0280*/  SHFL.BFLY PT, R3, R4, 0x1, 0x1f ;  /* 0x0c201f0004037f89 */ /* 0x002e6400000e0000 */
[----:B-1----:R-:W-:-:S06]  /*0290*/  FADD R6, R4, R3 ;  /* 0x0000000304067221 */ /* 0x002fcc0000000000 */
[----:B------:R-:W-:Y:S01]  /*02a0*/  @P0 STS [R5], R6 ;  /* 0x0000000605000388 */ /* 0x000fe20000000800 */
[----:B------:R-:W-:Y:S06]  /*02b0*/  BAR.SYNC.DEFER_BLOCKING 0x0 ;  /* 0x0000000000007b1d */ /* 0x000fec0000010000 */
[----:B------:R-:W1:Y:S02]  /*02c0*/  LDS R3, [UR4] ;  /* 0x00000004ff037984 */ /* 0x000e640008000800 */
[----:B-1----:R-:W-:-:S04]  /*02d0*/  FMUL R3, R3, 0.0078125 ;  /* 0x3c00000003037820 */ /* 0x002fc80000400000 */
[--C-:B------:R-:W-:Y:S01]  /*02e0*/  FADD R8, R9, -R3.reuse ;  /* 0x8000000309087221 */ /* 0x100fe20000000000 */
[----:B------:R-:W-:-:S03]  /*02f0*/  FADD R7, R14, -R3 ;  /* 0x800000030e077221 */ /* 0x000fc60000000000 */
[----:B------:R-:W-:-:S04]  /*0300*/  FMUL R8, R8, R8 ;  /* 0x0000000808087220 */ /* 0x000fc80000400000 */
[----:B------:R-:W-:-:S05]  /*0310*/  FFMA R8, R7, R7, R8 ;  /* 0x0000000707087223 */ /* 0x000fca0000000008 */
[----:B------:R-:W-:-:S05]  /*0320*/  FSEL R8, R8, RZ, !P1 ;  /* 0x000000ff08087208 */ /* 0x000fca0004800000 */
[----:B------:R-:W1:Y:S02]  /*0330*/  SHFL.BFLY PT, R7, R8, 0x10, 0x1f ;  /* 0x0e001f0008077f89 */ /* 0x000e6400000e0000 */
[----:B-1----:R-:W-:-:S05]  /*0340*/  FADD R7, R8, R7 ;  /* 0x0000000708077221 */ /* 0x002fca0000000000 */
[----:B------:R-:W1:Y:S02]  /*0350*/  SHFL.BFLY PT, R4, R7, 0x8, 0x1f ;  /* 0x0d001f0007047f89 */ /* 0x000e6400000e0000 */
[----:B-1----:R-:W-:-:S05]  /*0360*/  FADD R4, R7, R4 ;  /* 0x0000000407047221 */ /* 0x002fca0000000000 */
[----:B------:R-:W1:Y:S02]  /*0370*/  SHFL.BFLY PT, R9, R4, 0x4, 0x1f ;  /* 0x0c801f0004097f89 */ /* 0x000e6400000e0000 */
[----:B-1----:R-:W-:-:S05]  /*0380*/  FADD R9, R4, R9 ;  /* 0x0000000904097221 */ /* 0x002fca0000000000 */
[----:B------:R-:W1:Y:S02]  /*0390*/  SHFL.BFLY PT, R6, R9, 0x2, 0x1f ;  /* 0x0c401f0009067f89 */ /* 0x000e6400000e0000 */
[----:B-1----:R-:W-:Y:S02]  /*03a0*/  FADD R6, R9, R6 ;  /* 0x0000000609067221 */ /* 0x002fe40000000000 */
[----:B------:R-:W1:Y:S03]  /*03b0*/  LDC.64 R8, c[0x0][0x218] ;  /* 0x00008600ff087b82 */ /* 0x000e660000000a00 */
[----:B------:R-:W2:Y:S02]  /*03c0*/  SHFL.BFLY PT, R11, R6, 0x1, 0x1f ;  /* 0x0c201f00060b7f89 */ /* 0x000ea400000e0000 */
[----:B--2---:R-:W-:-:S03]  /*03d0*/  FADD R14, R6, R11 ;  /* 0x0000000b060e7221 */ /* 0x004fc60000000000 */
[----:B------:R-:W-:Y:S08]  /*03e0*/  BAR.SYNC.DEFER_BLOCKING 0x0 ;  /* 0x0000000000007b1d */ /* 0x000ff00000010000 */
[----:B------:R-:W2:Y:S01]  /*03f0*/  LDC.64 R10, c[0x0][0x220] ;  /* 0x00008800ff0a7b82 */ /* 0x000ea20000000a00 */
[----:B------:R3:W-:Y:S07]  /*0400*/  @!P3 STS [R13+UR4], R14 ;  /* 0x0000000e0d00b988 */ /* 0x0007ee0008000804 */
[----:B------:R-:W-:Y:S01]  /*0410*/  BAR.SYNC.DEFER_BLOCKING 0x0 ;  /* 0x0000000000007b1d */ /* 0x000fe20000010000 */
[----:B---3--:R-:W-:-:S05]  /*0420*/  HFMA2.MMA R14, -RZ, RZ, 1, 0 ;  /* 0x3c000000ff0e7435 */ /* 0x008fca00000001ff */
[----:B------:R-:W3:Y:S04]  /*0430*/  @!P2 LDS R2, [R5] ;  /* 0x000000000502a984 */ /* 0x000ee80000000800 */
[----:B---3--:R-:W3:Y:S02]  /*0440*/  SHFL.BFLY PT, R7, R2, 0x1, 0x1f ;  /* 0x0c201f0002077f89 */ /* 0x008ee400000e0000 */
[----:B---3--:R-:W-:Y:S02]  /*0450*/  FADD R4, R2, R7 ;  /* 0x0000000702047221 */ /* 0x008fe40000000000 */
[----:B------:R-:W3:Y:S03]  /*0460*/  LDC.64 R6, c[0x0][0x228] ;  /* 0x00008a00ff067b82 */ /* 0x000ee60000000a00 */
[----:B------:R3:W-:Y:S05]  /*0470*/  @P0 STS [R5], R4 ;  /* 0x0000000405000388 */ /* 0x0007ea0000000800 */
[----:B------:R-:W-:Y:S01]  /*0480*/  BAR.SYNC.DEFER_BLOCKING 0x0 ;  /* 0x0000000000007b1d */ /* 0x000fe20000010000 */
[----:B------:R-:W-:-:S04]  /*0490*/  LOP3.LUT P0, RZ, R12, 0x3f, RZ, 0xc0, !PT ;  /* 0x0000003f0cff7812 */ /* 0x000fc8000780c0ff */
[C---:B------:R-:W-:Y:S01]  /*04a0*/  ISETP.LT.AND P0, PT, R0.reuse, 0x80, !P0 ;  /* 0x000000800000780c */ /* 0x040fe20004701270 */
[----:B---3--:R-:W-:-:S04]  /*04b0*/  IMAD.WIDE R4, R0, 0x4, R6 ;  /* 0x0000000400047825 */ /* 0x008fc800078e0206 */
[C---:B-1----:R-:W-:Y:S01]  /*04c0*/  IMAD.WIDE R6, R0.reuse, 0x4, R8 ;  /* 0x0000000400067825 */ /* 0x042fe200078e0208 */
[----:B------:R-:W1:Y:S03]  /*04d0*/  LDS R15, [UR4] ;  /* 0x00000004ff0f7984 */ /* 0x000e660008000800 */
[----:B--2---:R-:W-:-:S04]  /*04e0*/  IMAD.WIDE R8, R0, 0x4, R10 ;  /* 0x0000000400087825 */ /* 0x004fc800078e020a */
[----:B-1----:R-:W-:-:S06]  /*04f0*/  FFMA R13, R15, R14, 9.9999997473787516356e-06 ;  /* 0x3727c5ac0f0d7423 */ /* 0x002fcc000000000e */
[----:B------:R-:W1:Y:S02]  /*0500*/  MUFU.RSQ R13, R13 ;  /* 0x0000000d000d7308 */ /* 0x000e640000001400 */
[----:B-1----:R1:W-:Y:S04]  /*0510*/  @P0 STG.E desc[UR6][R4.64], R13 ;  /* 0x0000000d04000986 */ /* 0x0023e8000c101906 */
[----:B------:R1:W-:Y:S01]  /*0520*/  @P0 STG.E desc[UR6][R6.64], R3 ;  /* 0x0000000306000986 */ /* 0x0003e2000c101906 */
[----:B------:R-:W-:Y:S05]  /*0530*/  @!P0 EXIT ;  /* 0x000000000000894d */ /* 0x000fea0003800000 */
[----:B------:R-:W-:Y:S01]  /*0540*/  STG.E desc[UR6][R8.64], R15 ;  /* 0x0000000f08007986 */ /* 0x000fe2000c101906 */
[----:B------:R-:W-:Y:S05]  /*0550*/  EXIT ;  /* 0x000000000000794d */ /* 0x000fea0003800000 */
.L_x_0:
[----:B------:R-:W-:-:S00]  /*0560*/  BRA `(.L_x_0) ;  /* 0xfffffffc00fc7947 */ /* 0x000fc0000383ffff */
[----:B------:R-:W-:-:S00]  /*0570*/  NOP ;  /* 0x0000000000007918 */ /* 0x000fc00000000000 */
        /* <DEDUP_REMOVED lines=8> */
.L_x_1:


//--------------------- .nv.global.init           --------------------------
	.section	.nv.global.init,"aw",@progbits
.nv.global.init:
	.type		_$_str,@object
	.size		_$_str,(.L_0 - _$_str)
_$_str:
        /*0000*/ 	.byte	0x5f, 0x5f, 0x43, 0x55, 0x44, 0x41, 0x5f, 0x46, 0x54, 0x5a, 0x00
.L_0:


//--------------------- .nv.shared.triton_per_fused_native_group_norm_21 --------------------------
	.section	.nv.shared.triton_per_fused_native_group_norm_21,"aw",@nobits
	.sectionflags	@""
	.align	16
	.zero		1024


//--------------------- .nv.constant0.triton_per_fused_native_group_norm_21 --------------------------
	.section	.nv.constant0.triton_per_fused_native_group_norm_21,"a",@progbits
	.sectionflags	@""
	.align	4
.nv.constant0.triton_per_fused_native_group_norm_21:
	.zero		568
